//
// Generated by NVIDIA NVVM Compiler
//
// Compiler Build ID: CL-36424714
// Cuda compilation tools, release 13.0, V13.0.88
// Based on NVVM 20.0.0
//

.version 9.0
.target sm_100
.address_size 64

	// .globl	_Z28matrix_multiplication_kernelPK6__halfS1_PS_iiiff

.visible .entry _Z28matrix_multiplication_kernelPK6__halfS1_PS_iiiff(
	.param .u64 .ptr .align 1 _Z28matrix_multiplication_kernelPK6__halfS1_PS_iiiff_param_0,
	.param .u64 .ptr .align 1 _Z28matrix_multiplication_kernelPK6__halfS1_PS_iiiff_param_1,
	.param .u64 .ptr .align 1 _Z28matrix_multiplication_kernelPK6__halfS1_PS_iiiff_param_2,
	.param .u32 _Z28matrix_multiplication_kernelPK6__halfS1_PS_iiiff_param_3,
	.param .u32 _Z28matrix_multiplication_kernelPK6__halfS1_PS_iiiff_param_4,
	.param .u32 _Z28matrix_multiplication_kernelPK6__halfS1_PS_iiiff_param_5,
	.param .f32 _Z28matrix_multiplication_kernelPK6__halfS1_PS_iiiff_param_6,
	.param .f32 _Z28matrix_multiplication_kernelPK6__halfS1_PS_iiiff_param_7
)
{
	.reg .pred 	%p<13>;
	.reg .b16 	%rs<33>;
	.reg .b32 	%r<41>;
	.reg .b32 	%f<73>;
	.reg .b64 	%rd<53>;

	ld.param.u64 	%rd7, [_Z28matrix_multiplication_kernelPK6__halfS1_PS_iiiff_param_0];
	ld.param.u64 	%rd8, [_Z28matrix_multiplication_kernelPK6__halfS1_PS_iiiff_param_1];
	ld.param.u64 	%rd6, [_Z28matrix_multiplication_kernelPK6__halfS1_PS_iiiff_param_2];
	ld.param.u32 	%r20, [_Z28matrix_multiplication_kernelPK6__halfS1_PS_iiiff_param_3];
	ld.param.u32 	%r18, [_Z28matrix_multiplication_kernelPK6__halfS1_PS_iiiff_param_4];
	ld.param.u32 	%r19, [_Z28matrix_multiplication_kernelPK6__halfS1_PS_iiiff_param_5];
	ld.param.f32 	%f13, [_Z28matrix_multiplication_kernelPK6__halfS1_PS_iiiff_param_6];
	ld.param.f32 	%f14, [_Z28matrix_multiplication_kernelPK6__halfS1_PS_iiiff_param_7];
	cvta.to.global.u64 	%rd1, %rd8;
	cvta.to.global.u64 	%rd2, %rd7;
	mov.u32 	%r21, %ctaid.x;
	mov.u32 	%r22, %ntid.x;
	mov.u32 	%r23, %tid.x;
	mad.lo.s32 	%r1, %r21, %r22, %r23;
	mov.u32 	%r24, %ctaid.y;
	mov.u32 	%r25, %ntid.y;
	mov.u32 	%r26, %tid.y;
	mad.lo.s32 	%r2, %r24, %r25, %r26;
	setp.ge.s32 	%p1, %r2, %r20;
	setp.ge.s32 	%p2, %r1, %r18;
	or.pred  	%p3, %p1, %p2;
	@%p3 bra 	$L__BB0_14;
	setp.lt.s32 	%p4, %r19, 1;
	mov.f32 	%f72, 0f00000000;
	@%p4 bra 	$L__BB0_13;
	mul.lo.s32 	%r3, %r19, %r2;
	and.b32  	%r4, %r19, 7;
	setp.lt.u32 	%p5, %r19, 8;
	mov.f32 	%f72, 0f00000000;
	mov.b32 	%r39, 0;
	@%p5 bra 	$L__BB0_5;
	and.b32  	%r39, %r19, 2147483640;
	neg.s32 	%r37, %r39;
	shl.b32 	%r7, %r18, 3;
	mul.wide.u32 	%rd9, %r3, 2;
	add.s64 	%rd10, %rd9, %rd2;
	add.s64 	%rd52, %rd10, 8;
	mov.f32 	%f72, 0f00000000;
	mul.wide.s32 	%rd13, %r18, 2;
	mov.u32 	%r36, %r1;
$L__BB0_4:
	.pragma "nounroll";
	ld.global.u16 	%rs1, [%rd52+-8];
	// begin inline asm
	{  cvt.f32.f16 %f19, %rs1;}

	// end inline asm
	mul.wide.s32 	%rd11, %r36, 2;
	add.s64 	%rd12, %rd1, %rd11;
	ld.global.u16 	%rs2, [%rd12];
	// begin inline asm
	{  cvt.f32.f16 %f20, %rs2;}

	// end inline asm
	fma.rn.f32 	%f35, %f19, %f20, %f72;
	ld.global.u16 	%rs3, [%rd52+-6];
	// begin inline asm
	{  cvt.f32.f16 %f21, %rs3;}

	// end inline asm
	add.s64 	%rd14, %rd12, %rd13;
	ld.global.u16 	%rs4, [%rd14];
	// begin inline asm
	{  cvt.f32.f16 %f22, %rs4;}

	// end inline asm
	fma.rn.f32 	%f36, %f21, %f22, %f35;
	ld.global.u16 	%rs5, [%rd52+-4];
	// begin inline asm
	{  cvt.f32.f16 %f23, %rs5;}

	// end inline asm
	add.s64 	%rd15, %rd14, %rd13;
	ld.global.u16 	%rs6, [%rd15];
	// begin inline asm
	{  cvt.f32.f16 %f24, %rs6;}

	// end inline asm
	fma.rn.f32 	%f37, %f23, %f24, %f36;
	ld.global.u16 	%rs7, [%rd52+-2];
	// begin inline asm
	{  cvt.f32.f16 %f25, %rs7;}

	// end inline asm
	add.s64 	%rd16, %rd15, %rd13;
	ld.global.u16 	%rs8, [%rd16];
	// begin inline asm
	{  cvt.f32.f16 %f26, %rs8;}

	// end inline asm
	fma.rn.f32 	%f38, %f25, %f26, %f37;
	ld.global.u16 	%rs9, [%rd52];
	// begin inline asm
	{  cvt.f32.f16 %f27, %rs9;}

	// end inline asm
	add.s64 	%rd17, %rd16, %rd13;
	ld.global.u16 	%rs10, [%rd17];
	// begin inline asm
	{  cvt.f32.f16 %f28, %rs10;}

	// end inline asm
	fma.rn.f32 	%f39, %f27, %f28, %f38;
	ld.global.u16 	%rs11, [%rd52+2];
	// begin inline asm
	{  cvt.f32.f16 %f29, %rs11;}

	// end inline asm
	add.s64 	%rd18, %rd17, %rd13;
	ld.global.u16 	%rs12, [%rd18];
	// begin inline asm
	{  cvt.f32.f16 %f30, %rs12;}

	// end inline asm
	fma.rn.f32 	%f40, %f29, %f30, %f39;
	ld.global.u16 	%rs13, [%rd52+4];
	// begin inline asm
	{  cvt.f32.f16 %f31, %rs13;}

	// end inline asm
	add.s64 	%rd19, %rd18, %rd13;
	ld.global.u16 	%rs14, [%rd19];
	// begin inline asm
	{  cvt.f32.f16 %f32, %rs14;}

	// end inline asm
	fma.rn.f32 	%f41, %f31, %f32, %f40;
	ld.global.u16 	%rs15, [%rd52+6];
	// begin inline asm
	{  cvt.f32.f16 %f33, %rs15;}

	// end inline asm
	add.s64 	%rd20, %rd19, %rd13;
	ld.global.u16 	%rs16, [%rd20];
	// begin inline asm
	{  cvt.f32.f16 %f34, %rs16;}

	// end inline asm
	fma.rn.f32 	%f72, %f33, %f34, %f41;
	add.s32 	%r37, %r37, 8;
	add.s32 	%r36, %r36, %r7;
	add.s64 	%rd52, %rd52, 16;
	setp.ne.s32 	%p6, %r37, 0;
	@%p6 bra 	$L__BB0_4;
$L__BB0_5:
	setp.eq.s32 	%p7, %r4, 0;
	@%p7 bra 	$L__BB0_13;
	and.b32  	%r13, %r19, 3;
	setp.lt.u32 	%p8, %r4, 4;
	@%p8 bra 	$L__BB0_8;
	add.s32 	%r28, %r39, %r3;
	mul.wide.u32 	%rd21, %r28, 2;
	add.s64 	%rd22, %rd2, %rd21;
	ld.global.u16 	%rs17, [%rd22];
	// begin inline asm
	{  cvt.f32.f16 %f43, %rs17;}

	// end inline asm
	mad.lo.s32 	%r29, %r39, %r18, %r1;
	mul.wide.s32 	%rd23, %r29, 2;
	add.s64 	%rd24, %rd1, %rd23;
	ld.global.u16 	%rs18, [%rd24];
	// begin inline asm
	{  cvt.f32.f16 %f44, %rs18;}

	// end inline asm
	fma.rn.f32 	%f51, %f43, %f44, %f72;
	cvt.u64.u32 	%rd25, %r3;
	cvt.u64.u32 	%rd26, %r39;
	add.s64 	%rd27, %rd26, %rd25;
	shl.b64 	%rd28, %rd27, 1;
	add.s64 	%rd29, %rd2, %rd28;
	ld.global.u16 	%rs19, [%rd29+2];
	// begin inline asm
	{  cvt.f32.f16 %f45, %rs19;}

	// end inline asm
	mul.wide.s32 	%rd30, %r18, 2;
	add.s64 	%rd31, %rd24, %rd30;
	ld.global.u16 	%rs20, [%rd31];
	// begin inline asm
	{  cvt.f32.f16 %f46, %rs20;}

	// end inline asm
	fma.rn.f32 	%f52, %f45, %f46, %f51;
	ld.global.u16 	%rs21, [%rd29+4];
	// begin inline asm
	{  cvt.f32.f16 %f47, %rs21;}

	// end inline asm
	add.s64 	%rd32, %rd31, %rd30;
	ld.global.u16 	%rs22, [%rd32];
	// begin inline asm
	{  cvt.f32.f16 %f48, %rs22;}

	// end inline asm
	fma.rn.f32 	%f53, %f47, %f48, %f52;
	ld.global.u16 	%rs23, [%rd29+6];
	// begin inline asm
	{  cvt.f32.f16 %f49, %rs23;}

	// end inline asm
	add.s64 	%rd33, %rd32, %rd30;
	ld.global.u16 	%rs24, [%rd33];
	// begin inline asm
	{  cvt.f32.f16 %f50, %rs24;}

	// end inline asm
	fma.rn.f32 	%f72, %f49, %f50, %f53;
	add.s32 	%r39, %r39, 4;
$L__BB0_8:
	setp.eq.s32 	%p9, %r13, 0;
	@%p9 bra 	$L__BB0_13;
	setp.eq.s32 	%p10, %r13, 1;
	@%p10 bra 	$L__BB0_11;
	add.s32 	%r30, %r39, %r3;
	mul.wide.u32 	%rd34, %r30, 2;
	add.s64 	%rd35, %rd2, %rd34;
	ld.global.u16 	%rs25, [%rd35];
	// begin inline asm
	{  cvt.f32.f16 %f55, %rs25;}

	// end inline asm
	mad.lo.s32 	%r31, %r39, %r18, %r1;
	mul.wide.s32 	%rd36, %r31, 2;
	add.s64 	%rd37, %rd1, %rd36;
	ld.global.u16 	%rs26, [%rd37];
	// begin inline asm
	{  cvt.f32.f16 %f56, %rs26;}

	// end inline asm
	fma.rn.f32 	%f59, %f55, %f56, %f72;
	cvt.u64.u32 	%rd38, %r3;
	cvt.u64.u32 	%rd39, %r39;
	add.s64 	%rd40, %rd39, %rd38;
	shl.b64 	%rd41, %rd40, 1;
	add.s64 	%rd42, %rd2, %rd41;
	ld.global.u16 	%rs27, [%rd42+2];
	// begin inline asm
	{  cvt.f32.f16 %f57, %rs27;}

	// end inline asm
	mul.wide.s32 	%rd43, %r18, 2;
	add.s64 	%rd44, %rd37, %rd43;
	ld.global.u16 	%rs28, [%rd44];
	// begin inline asm
	{  cvt.f32.f16 %f58, %rs28;}

	// end inline asm
	fma.rn.f32 	%f72, %f57, %f58, %f59;
	add.s32 	%r39, %r39, 2;
$L__BB0_11:
	and.b32  	%r32, %r19, 1;
	setp.eq.b32 	%p11, %r32, 1;
	not.pred 	%p12, %p11;
	@%p12 bra 	$L__BB0_13;
	add.s32 	%r33, %r39, %r3;
	mul.wide.u32 	%rd45, %r33, 2;
	add.s64 	%rd46, %rd2, %rd45;
	ld.global.u16 	%rs29, [%rd46];
	// begin inline asm
	{  cvt.f32.f16 %f60, %rs29;}

	// end inline asm
	mad.lo.s32 	%r34, %r39, %r18, %r1;
	mul.wide.s32 	%rd47, %r34, 2;
	add.s64 	%rd48, %rd1, %rd47;
	ld.global.u16 	%rs30, [%rd48];
	// begin inline asm
	{  cvt.f32.f16 %f61, %rs30;}

	// end inline asm
	fma.rn.f32 	%f72, %f60, %f61, %f72;
$L__BB0_13:
	mad.lo.s32 	%r35, %r18, %r2, %r1;
	cvta.to.global.u64 	%rd49, %rd6;
	mul.wide.s32 	%rd50, %r35, 2;
	add.s64 	%rd51, %rd49, %rd50;
	ld.global.u16 	%rs31, [%rd51];
	// begin inline asm
	{  cvt.f32.f16 %f62, %rs31;}

	// end inline asm
	mul.f32 	%f64, %f14, %f62;
	fma.rn.f32 	%f63, %f13, %f72, %f64;
	// begin inline asm
	{  cvt.rn.f16.f32 %rs32, %f63;}

	// end inline asm
	st.global.u16 	[%rd51], %rs32;
$L__BB0_14:
	ret;

}


// ===== COMPILED SASS (sm_100) =====

	.target	sm_100

	.elftype	@"ET_EXEC"


//--------------------- .note.nv.tkinfo           --------------------------
	.section	.note.nv.tkinfo,"",@"SHT_NOTE"
	.sectionflags	@"SHF_NOTE_NV_TKINFO"
	.tkinfo
        /*0018*/ 	.word	0x00000002
        /*0030*/ 	.string	""
        /*0030*/ 	.string	"ptxas"
        /*0030*/ 	.string	"Cuda compilation tools, release 13.0, V13.0.88"
        /*0030*/ 	.string	"Build cuda_13.0.r13.0/compiler.36424714_0"
        /*0030*/ 	.string	"-arch sm_100 -m 64 "



//--------------------- .note.nv.cuinfo           --------------------------
	.section	.note.nv.cuinfo,"",@"SHT_NOTE"
	.sectionflags	@"SHF_NOTE_NV_CUINFO"
        /*0018*/ 	.short	0x0002
        /*001a*/ 	.short	0x0064
        /*001c*/ 	.short	0x0082
	.zero		2


//--------------------- .nv.info                  --------------------------
	.section	.nv.info,"",@"SHT_CUDA_INFO"
	.align	4


	//----- nvinfo : EIATTR_REGCOUNT
	.align		4
        /*0000*/ 	.byte	0x04, 0x2f
        /*0002*/ 	.short	(.L_1 - .L_0)
	.align		4
.L_0:
        /*0004*/ 	.word	index@(_Z28matrix_multiplication_kernelPK6__halfS1_PS_iiiff)
        /*0008*/ 	.word	0x0000001f


	//----- nvinfo : EIATTR_FRAME_SIZE
	.align		4
.L_1:
        /*000c*/ 	.byte	0x04, 0x11
        /*000e*/ 	.short	(.L_3 - .L_2)
	.align		4
.L_2:
        /*0010*/ 	.word	index@(_Z28matrix_multiplication_kernelPK6__halfS1_PS_iiiff)
        /*0014*/ 	.word	0x00000000


	//----- nvinfo : EIATTR_MIN_STACK_SIZE
	.align		4
.L_3:
        /*0018*/ 	.byte	0x04, 0x12
        /*001a*/ 	.short	(.L_5 - .L_4)
	.align		4
.L_4:
        /*001c*/ 	.word	index@(_Z28matrix_multiplication_kernelPK6__halfS1_PS_iiiff)
        /*0020*/ 	.word	0x00000000
.L_5:


//--------------------- .nv.compat                --------------------------
	.section	.nv.compat,"",@"SHT_CUDA_COMPAT_INFO"
	.align	4
        /*0000*/ 	.byte	0x02, 0x09, 0x00, 0x00, 0x02, 0x02, 0x01, 0x00, 0x02, 0x05, 0x05, 0x00, 0x03, 0x07, 0x01, 0x01
        /*0010*/ 	.byte	0x02, 0x03, 0x00, 0x00, 0x02, 0x06, 0x01, 0x00, 0x04, 0x0b, 0x08, 0x00, 0x09, 0x00, 0x00, 0x00
        /*0020*/ 	.byte	0x00, 0x00, 0x00, 0x00


//--------------------- .nv.info._Z28matrix_multiplication_kernelPK6__halfS1_PS_iiiff --------------------------
	.section	.nv.info._Z28matrix_multiplication_kernelPK6__halfS1_PS_iiiff,"",@"SHT_CUDA_INFO"
	.sectionflags	@""
	.align	4


	//----- nvinfo : EIATTR_CUDA_API_VERSION
	.align		4
        /*0000*/ 	.byte	0x04, 0x37
        /*0002*/ 	.short	(.L_7 - .L_6)
.L_6:
        /*0004*/ 	.word	0x00000082


	//----- nvinfo : EIATTR_KPARAM_INFO
	.align		4
.L_7:
        /*0008*/ 	.byte	0x04, 0x17
        /*000a*/ 	.short	(.L_9 - .L_8)
.L_8:
        /*000c*/ 	.word	0x00000000
        /*0010*/ 	.short	0x0007
        /*0012*/ 	.short	0x0028
        /*0014*/ 	.byte	0x00, 0xf0, 0x11, 0x00


	//----- nvinfo : EIATTR_KPARAM_INFO
	.align		4
.L_9:
        /*0018*/ 	.byte	0x04, 0x17
        /*001a*/ 	.short	(.L_11 - .L_10)
.L_10:
        /*001c*/ 	.word	0x00000000
        /*0020*/ 	.short	0x0006
        /*0022*/ 	.short	0x0024
        /*0024*/ 	.byte	0x00, 0xf0, 0x11, 0x00


	//----- nvinfo : EIATTR_KPARAM_INFO
	.align		4
.L_11:
        /*0028*/ 	.byte	0x04, 0x17
        /*002a*/ 	.short	(.L_13 - .L_12)
.L_12:
        /*002c*/ 	.word	0x00000000
        /*0030*/ 	.short	0x0005
        /*0032*/ 	.short	0x0020
        /*0034*/ 	.byte	0x00, 0xf0, 0x11, 0x00


	//----- nvinfo : EIATTR_KPARAM_INFO
	.align		4
.L_13:
        /*0038*/ 	.byte	0x04, 0x17
        /*003a*/ 	.short	(.L_15 - .L_14)
.L_14:
        /*003c*/ 	.word	0x00000000
        /*0040*/ 	.short	0x0004
        /*0042*/ 	.short	0x001c
        /*0044*/ 	.byte	0x00, 0xf0, 0x11, 0x00


	//----- nvinfo : EIATTR_KPARAM_INFO
	.align		4
.L_15:
        /*0048*/ 	.byte	0x04, 0x17
        /*004a*/ 	.short	(.L_17 - .L_16)
.L_16:
        /*004c*/ 	.word	0x00000000
        /*0050*/ 	.short	0x0003
        /*0052*/ 	.short	0x0018
        /*0054*/ 	.byte	0x00, 0xf0, 0x11, 0x00


	//----- nvinfo : EIATTR_KPARAM_INFO
	.align		4
.L_17:
        /*0058*/ 	.byte	0x04, 0x17
        /*005a*/ 	.short	(.L_19 - .L_18)
.L_18:
        /*005c*/ 	.word	0x00000000
        /*0060*/ 	.short	0x0002
        /*0062*/ 	.short	0x0010
        /*0064*/ 	.byte	0x00, 0xf5, 0x21, 0x00


	//----- nvinfo : EIATTR_KPARAM_INFO
	.align		4
.L_19:
        /*0068*/ 	.byte	0x04, 0x17
        /*006a*/ 	.short	(.L_21 - .L_20)
.L_20:
        /*006c*/ 	.word	0x00000000
        /*0070*/ 	.short	0x0001
        /*0072*/ 	.short	0x0008
        /*0074*/ 	.byte	0x00, 0xf5, 0x21, 0x00


	//----- nvinfo : EIATTR_KPARAM_INFO
	.align		4
.L_21:
        /*0078*/ 	.byte	0x04, 0x17
        /*007a*/ 	.short	(.L_23 - .L_22)
.L_22:
        /*007c*/ 	.word	0x00000000
        /*0080*/ 	.short	0x0000
        /*0082*/ 	.short	0x0000
        /*0084*/ 	.byte	0x00, 0xf5, 0x21, 0x00


	//----- nvinfo : EIATTR_SPARSE_MMA_MASK
	.align		4
.L_23:
        /*0088*/ 	.byte	0x03, 0x50
        /*008a*/ 	.short	0x0000


	//----- nvinfo : EIATTR_MAXREG_COUNT
	.align		4
        /*008c*/ 	.byte	0x03, 0x1b
        /*008e*/ 	.short	0x00ff


	//----- nvinfo : EIATTR_MERCURY_ISA_VERSION
	.align		4
        /*0090*/ 	.byte	0x03, 0x5f
        /*0092*/ 	.short	0x0101


	//----- nvinfo : EIATTR_VRC_CTA_INIT_COUNT
	.align		4
        /*0094*/ 	.byte	0x02, 0x4a
	.zero		1
	.zero		1


	//----- nvinfo : EIATTR_EXIT_INSTR_OFFSETS
	.align		4
        /*0098*/ 	.byte	0x04, 0x1c
        /*009a*/ 	.short	(.L_25 - .L_24)


	//   ....[0]....
.L_24:
        /*009c*/ 	.word	0x000000c0


	//   ....[1]....
        /*00a0*/ 	.word	0x00000b30


	//----- nvinfo : EIATTR_CBANK_PARAM_SIZE
	.align		4
.L_25:
        /*00a4*/ 	.byte	0x03, 0x19
        /*00a6*/ 	.short	0x002c


	//----- nvinfo : EIATTR_PARAM_CBANK
	.align		4
        /*00a8*/ 	.byte	0x04, 0x0a
        /*00aa*/ 	.short	(.L_27 - .L_26)
	.align		4
.L_26:
        /*00ac*/ 	.word	index@(.nv.constant0._Z28matrix_multiplication_kernelPK6__halfS1_PS_iiiff)
        /*00b0*/ 	.short	0x0380
        /*00b2*/ 	.short	0x002c


	//----- nvinfo : EIATTR_SW_WAR
	.align		4
.L_27:
        /*00b4*/ 	.byte	0x04, 0x36
        /*00b6*/ 	.short	(.L_29 - .L_28)
.L_28:
        /*00b8*/ 	.word	0x00000008
.L_29:


//--------------------- .nv.callgraph             --------------------------
	.section	.nv.callgraph,"",@"SHT_CUDA_CALLGRAPH"
	.align	4
	.sectionentsize	8
	.align		4
        /*0000*/ 	.word	0x00000000
	.align		4
        /*0004*/ 	.word	0xffffffff
	.align		4
        /*0008*/ 	.word	0x00000000
	.align		4
        /*000c*/ 	.word	0xfffffffe
	.align		4
        /*0010*/ 	.word	0x00000000
	.align		4
        /*0014*/ 	.word	0xfffffffd
	.align		4
        /*0018*/ 	.word	0x00000000
	.align		4
        /*001c*/ 	.word	0xfffffffc


//--------------------- .text._Z28matrix_multiplication_kernelPK6__halfS1_PS_iiiff --------------------------
	.section	.text._Z28matrix_multiplication_kernelPK6__halfS1_PS_iiiff,"ax",@progbits
	.align	128
        .global         _Z28matrix_multiplication_kernelPK6__halfS1_PS_iiiff
        .type           _Z28matrix_multiplication_kernelPK6__halfS1_PS_iiiff,@function
        .size           _Z28matrix_multiplication_kernelPK6__halfS1_PS_iiiff,(.L_x_6 - _Z28matrix_multiplication_kernelPK6__halfS1_PS_iiiff)
        .other          _Z28matrix_multiplication_kernelPK6__halfS1_PS_iiiff,@"STO_CUDA_ENTRY STV_DEFAULT"
_Z28matrix_multiplication_kernelPK6__halfS1_PS_iiiff:
.text._Z28matrix_multiplication_kernelPK6__halfS1_PS_iiiff:
[----:B------:R-:W-:Y:S01]  /*0000*/  LDC R1, c[0x0][0x37c] ;  /* 0x0000df00ff017b82 */ /* 0x000fe20000000800 */
[----:B------:R-:W0:Y:S07]  /*0010*/  S2R R5, SR_TID.X ;  /* 0x0000000000057919 */ /* 0x000e2e0000002100 */
[----:B------:R-:W0:Y:S01]  /*0020*/  S2UR UR4, SR_CTAID.X ;  /* 0x00000000000479c3 */ /* 0x000e220000002500 */
[----:B------:R-:W1:Y:S07]  /*0030*/  S2R R4, SR_TID.Y ;  /* 0x0000000000047919 */ /* 0x000e6e0000002200 */
[----:B------:R-:W0:Y:S08]  /*0040*/  LDC R0, c[0x0][0x360] ;  /* 0x0000d800ff007b82 */ /* 0x000e300000000800 */
[----:B------:R-:W1:Y:S08]  /*0050*/  S2UR UR5, SR_CTAID.Y ;  /* 0x00000000000579c3 */ /* 0x000e700000002600 */
[----:B------:R-:W1:Y:S08]  /*0060*/  LDC R19, c[0x0][0x364] ;  /* 0x0000d900ff137b82 */ /* 0x000e700000000800 */
[----:B------:R-:W2:Y:S01]  /*0070*/  LDC.64 R2, c[0x0][0x398] ;  /* 0x0000e600ff027b82 */ /* 0x000ea20000000a00 */
[----:B0-----:R-:W-:-:S02]  /*0080*/  IMAD R0, R0, UR4, R5 ;  /* 0x0000000400007c24 */ /* 0x001fc4000f8e0205 */
[----:B-1----:R-:W-:-:S03]  /*0090*/  IMAD R19, R19, UR5, R4 ;  /* 0x0000000513137c24 */ /* 0x002fc6000f8e0204 */
[----:B--2---:R-:W-:-:S04]  /*00a0*/  ISETP.GE.AND P0, PT, R0, R3, PT ;  /* 0x000000030000720c */ /* 0x004fc80003f06270 */
[----:B------:R-:W-:-:S13]  /*00b0*/  ISETP.GE.OR P0, PT, R19, R2, P0 ;  /* 0x000000021300720c */ /* 0x000fda0000706670 */
[----:B------:R-:W-:Y:S05]  /*00c0*/  @P0 EXIT ;  /* 0x000000000000094d */ /* 0x000fea0003800000 */
[----:B------:R-:W0:Y:S01]  /*00d0*/  LDCU UR5, c[0x0][0x3a0] ;  /* 0x00007400ff0577ac */ /* 0x000e220008000800 */
[----:B------:R-:W-:Y:S01]  /*00e0*/  HFMA2 R23, -RZ, RZ, 0, 0 ;  /* 0x00000000ff177431 */ /* 0x000fe200000001ff */
[----:B------:R-:W1:Y:S01]  /*00f0*/  LDCU.64 UR8, c[0x0][0x358] ;  /* 0x00006b00ff0877ac */ /* 0x000e620008000a00 */
[----:B0-----:R-:W-:-:S09]  /*0100*/  UISETP.GE.AND UP0, UPT, UR5, 0x1, UPT ;  /* 0x000000010500788c */ /* 0x001fd2000bf06270 */
[----:B-1----:R-:W-:Y:S05]  /*0110*/  BRA.U !UP0, `(.L_x_0) ;  /* 0x0000000908587547 */ /* 0x002fea000b800000 */
[----:B------:R-:W-:Y:S02]  /*0120*/  UISETP.GE.U32.AND UP1, UPT, UR5, 0x8, UPT ;  /* 0x000000080500788c */ /* 0x000fe4000bf26070 */
[----:B------:R-:W-:Y:S01]  /*0130*/  IMAD R18, R19, UR5, RZ ;  /* 0x0000000513127c24 */ /* 0x000fe2000f8e02ff */
[----:B------:R-:W-:Y:S01]  /*0140*/  ULOP3.LUT UR6, UR5, 0x7, URZ, 0xc0, !UPT ;  /* 0x0000000705067892 */ /* 0x000fe2000f8ec0ff */
[----:B------:R-:W-:Y:S01]  /*0150*/  MOV R23, RZ ;  /* 0x000000ff00177202 */ /* 0x000fe20000000f00 */
[----:B------:R-:W-:Y:S02]  /*0160*/  UMOV UR4, URZ ;  /* 0x000000ff00047c82 */ /* 0x000fe40008000000 */
[----:B------:R-:W-:Y:S02]  /*0170*/  UISETP.NE.AND UP0, UPT, UR6, URZ, UPT ;  /* 0x000000ff0600728c */ /* 0x000fe4000bf05270 */
[----:B------:R-:W-:Y:S09]  /*0180*/  BRA.U !UP1, `(.L_x_1) ;  /* 0x0000000109fc7547 */ /* 0x000ff2000b800000 */
[----:B------:R-:W0:Y:S01]  /*0190*/  LDC.64 R4, c[0x0][0x380] ;  /* 0x0000e000ff047b82 */ /* 0x000e220000000a00 */
[----:B------:R-:W-:Y:S01]  /*01a0*/  ULOP3.LUT UR4, UR5, 0x7ffffff8, URZ, 0xc0, !UPT ;  /* 0x7ffffff805047892 */ /* 0x000fe2000f8ec0ff */
[----:B------:R-:W-:Y:S02]  /*01b0*/  MOV R23, RZ ;  /* 0x000000ff00177202 */ /* 0x000fe40000000f00 */
[----:B------:R-:W-:Y:S01]  /*01c0*/  MOV R2, R0 ;  /* 0x0000000000027202 */ /* 0x000fe20000000f00 */
[----:B------:R-:W-:Y:S01]  /*01d0*/  UIADD3 UR7, UPT, UPT, -UR4, URZ, URZ ;  /* 0x000000ff04077290 */ /* 0x000fe2000fffe1ff */
[----:B0-----:R-:W-:-:S03]  /*01e0*/  IMAD.WIDE.U32 R4, R18, 0x2, R4 ;  /* 0x0000000212047825 */ /* 0x001fc600078e0004 */
[----:B------:R-:W-:-:S04]  /*01f0*/  IADD3 R4, P0, PT, R4, 0x8, RZ ;  /* 0x0000000804047810 */ /* 0x000fc80007f1e0ff */
[----:B------:R-:W-:-:S09]  /*0200*/  IADD3.X R5, PT, PT, RZ, R5, RZ, P0, !PT ;  /* 0x00000005ff057210 */ /* 0x000fd200007fe4ff */
.L_x_2:
[----:B------:R-:W0:Y:S01]  /*0210*/  LDC.64 R14, c[0x0][0x388] ;  /* 0x0000e200ff0e7b82 */ /* 0x000e220000000a00 */
[----:B------:R-:W2:Y:S04]  /*0220*/  LDG.E.U16 R20, desc[UR8][R4.64+-0x8] ;  /* 0xfffff80804147981 */ /* 0x000ea8000c1e1500 */
[----:B------:R-:W3:Y:S04]  /*0230*/  LDG.E.U16 R21, desc[UR8][R4.64+-0x6] ;  /* 0xfffffa0804157981 */ /* 0x000ee8000c1e1500 */
[----:B------:R-:W4:Y:S04]  /*0240*/  LDG.E.U16 R24, desc[UR8][R4.64+-0x4] ;  /* 0xfffffc0804187981 */ /* 0x000f28000c1e1500 */
[----:B------:R-:W5:Y:S04]  /*0250*/  LDG.E.U16 R27, desc[UR8][R4.64+-0x2] ;  /* 0xfffffe08041b7981 */ /* 0x000f68000c1e1500 */
[----:B------:R-:W5:Y:S04]  /*0260*/  LDG.E.U16 R26, desc[UR8][R4.64] ;  /* 0x00000008041a7981 */ /* 0x000f68000c1e1500 */
[----:B------:R-:W5:Y:S01]  /*0270*/  LDG.E.U16 R28, desc[UR8][R4.64+0x2] ;  /* 0x00000208041c7981 */ /* 0x000f62000c1e1500 */
[----:B0-----:R-:W-:-:S05]  /*0280*/  IMAD.WIDE R14, R2, 0x2, R14 ;  /* 0x00000002020e7825 */ /* 0x001fca00078e020e */
[----:B------:R0:W5:Y:S01]  /*0290*/  LDG.E.U16 R22, desc[UR8][R14.64] ;  /* 0x000000080e167981 */ /* 0x000162000c1e1500 */
[----:B------:R-:W-:-:S05]  /*02a0*/  IMAD.WIDE R16, R3, 0x2, R14 ;  /* 0x0000000203107825 */ /* 0x000fca00078e020e */
[----:B------:R1:W5:Y:S01]  /*02b0*/  LDG.E.U16 R25, desc[UR8][R16.64] ;  /* 0x0000000810197981 */ /* 0x000362000c1e1500 */
[----:B------:R-:W-:-:S04]  /*02c0*/  IMAD.WIDE R10, R3, 0x2, R16 ;  /* 0x00000002030a7825 */ /* 0x000fc800078e0210 */
[C---:B------:R-:W-:Y:S02]  /*02d0*/  IMAD.WIDE R8, R3.reuse, 0x2, R10 ;  /* 0x0000000203087825 */ /* 0x040fe400078e020a */
[----:B------:R-:W5:Y:S02]  /*02e0*/  LDG.E.U16 R10, desc[UR8][R10.64] ;  /* 0x000000080a0a7981 */ /* 0x000f64000c1e1500 */
[C---:B------:R-:W-:Y:S02]  /*02f0*/  IMAD.WIDE R6, R3.reuse, 0x2, R8 ;  /* 0x0000000203067825 */ /* 0x040fe400078e0208 */
[----:B------:R-:W5:Y:S02]  /*0300*/  LDG.E.U16 R8, desc[UR8][R8.64] ;  /* 0x0000000808087981 */ /* 0x000f64000c1e1500 */
[C---:B------:R-:W-:Y:S02]  /*0310*/  IMAD.WIDE R12, R3.reuse, 0x2, R6 ;  /* 0x00000002030c7825 */ /* 0x040fe400078e0206 */
[----:B------:R-:W5:Y:S04]  /*0320*/  LDG.E.U16 R11, desc[UR8][R4.64+0x4] ;  /* 0x00000408040b7981 */ /* 0x000f68000c1e1500 */
[----:B------:R-:W5:Y:S01]  /*0330*/  LDG.E.U16 R6, desc[UR8][R6.64] ;  /* 0x0000000806067981 */ /* 0x000f62000c1e1500 */
[----:B0-----:R-:W-:-:S03]  /*0340*/  IMAD.WIDE R14, R3, 0x2, R12 ;  /* 0x00000002030e7825 */ /* 0x001fc600078e020c */
[----:B------:R-:W5:Y:S01]  /*0350*/  LDG.E.U16 R12, desc[UR8][R12.64] ;  /* 0x000000080c0c7981 */ /* 0x000f62000c1e1500 */
[----:B-1----:R-:W-:-:S03]  /*0360*/  IMAD.WIDE R16, R3, 0x2, R14 ;  /* 0x0000000203107825 */ /* 0x002fc600078e020e */
[----:B------:R0:W5:Y:S04]  /*0370*/  LDG.E.U16 R9, desc[UR8][R4.64+0x6] ;  /* 0x0000060804097981 */ /* 0x000168000c1e1500 */
[----:B------:R-:W5:Y:S04]  /*0380*/  LDG.E.U16 R14, desc[UR8][R14.64] ;  /* 0x000000080e0e7981 */ /* 0x000f68000c1e1500 */
[----:B------:R-:W5:Y:S01]  /*0390*/  LDG.E.U16 R16, desc[UR8][R16.64] ;  /* 0x0000000810107981 */ /* 0x000f62000c1e1500 */
[----:B------:R-:W-:-:S04]  /*03a0*/  UIADD3 UR7, UPT, UPT, UR7, 0x8, URZ ;  /* 0x0000000807077890 */ /* 0x000fc8000fffe0ff */
[----:B------:R-:W-:Y:S01]  /*03b0*/  UISETP.NE.AND UP1, UPT, UR7, URZ, UPT ;  /* 0x000000ff0700728c */ /* 0x000fe2000bf25270 */
[----:B0-----:R-:W-:Y:S02]  /*03c0*/  IADD3 R4, P0, PT, R4, 0x10, RZ ;  /* 0x0000001004047810 */ /* 0x001fe40007f1e0ff */
[----:B------:R-:W-:Y:S02]  /*03d0*/  LEA R2, R3, R2, 0x3 ;  /* 0x0000000203027211 */ /* 0x000fe400078e18ff */
[----:B------:R-:W-:Y:S01]  /*03e0*/  IADD3.X R5, PT, PT, RZ, R5, RZ, P0, !PT ;  /* 0x00000005ff057210 */ /* 0x000fe200007fe4ff */
[----:B--2---:R-:W-:Y:S02]  /*03f0*/  HADD2.F32 R20, -RZ, R20.H0_H0 ;  /* 0x20000014ff147230 */ /* 0x004fe40000004100 */
[----:B---3--:R-:W-:Y:S02]  /*0400*/  HADD2.F32 R21, -RZ, R21.H0_H0 ;  /* 0x20000015ff157230 */ /* 0x008fe40000004100 */
[----:B----4-:R-:W-:-:S02]  /*0410*/  HADD2.F32 R7, -RZ, R24.H0_H0 ;  /* 0x20000018ff077230 */ /* 0x010fc40000004100 */
[----:B-----5:R-:W-:-:S05]  /*0420*/  HADD2.F32 R22, -RZ, R22.H0_H0 ;  /* 0x20000016ff167230 */ /* 0x020fca0000004100 */
[----:B------:R-:W-:Y:S01]  /*0430*/  FFMA R20, R20, R22, R23 ;  /* 0x0000001614147223 */ /* 0x000fe20000000017 */
[----:B------:R-:W-:Y:S02]  /*0440*/  HADD2.F32 R25, -RZ, R25.H0_H0 ;  /* 0x20000019ff197230 */ /* 0x000fe40000004100 */
[----:B------:R-:W-:-:S03]  /*0450*/  HADD2.F32 R22, -RZ, R27.H0_H0 ;  /* 0x2000001bff167230 */ /* 0x000fc60000004100 */
        /* <DEDUP_REMOVED lines=10> */
[----:B------:R-:W-:-:S03]  /*0500*/  HADD2.F32 R11, -RZ, R11.H0_H0 ;  /* 0x2000000bff0b7230 */ /* 0x000fc60000004100 */
[----:B------:R-:W-:Y:S01]  /*0510*/  FFMA R6, R13, R12, R6 ;  /* 0x0000000c0d067223 */ /* 0x000fe20000000006 */
[----:B------:R-:W-:Y:S02]  /*0520*/  HADD2.F32 R14, -RZ, R14.H0_H0 ;  /* 0x2000000eff0e7230 */ /* 0x000fe40000004100 */
[----:B------:R-:W-:Y:S02]  /*0530*/  HADD2.F32 R9, -RZ, R9.H0_H0 ;  /* 0x20000009ff097230 */ /* 0x000fe40000004100 */
[----:B------:R-:W-:Y:S02]  /*0540*/  HADD2.F32 R16, -RZ, R16.H0_H0 ;  /* 0x20000010ff107230 */ /* 0x000fe40000004100 */
[----:B------:R-:W-:-:S04]  /*0550*/  FFMA R6, R11, R14, R6 ;  /* 0x0000000e0b067223 */ /* 0x000fc80000000006 */
[----:B------:R-:W-:Y:S01]  /*0560*/  FFMA R23, R9, R16, R6 ;  /* 0x0000001009177223 */ /* 0x000fe20000000006 */
[----:B------:R-:W-:Y:S06]  /*0570*/  BRA.U UP1, `(.L_x_2) ;  /* 0xfffffffd01247547 */ /* 0x000fec000b83ffff */
.L_x_1:
[----:B------:R-:W-:Y:S05]  /*0580*/  BRA.U !UP0, `(.L_x_0) ;  /* 0x00000005083c7547 */ /* 0x000fea000b800000 */
[----:B------:R-:W-:Y:S02]  /*0590*/  UISETP.GE.U32.AND UP0, UPT, UR6, 0x4, UPT ;  /* 0x000000040600788c */ /* 0x000fe4000bf06070 */
[----:B------:R-:W-:-:S04]  /*05a0*/  ULOP3.LUT UR7, UR5, 0x3, URZ, 0xc0, !UPT ;  /* 0x0000000305077892 */ /* 0x000fc8000f8ec0ff */
[----:B------:R-:W-:-:S03]  /*05b0*/  UISETP.NE.AND UP1, UPT, UR7, URZ, UPT ;  /* 0x000000ff0700728c */ /* 0x000fc6000bf25270 */
[----:B------:R-:W-:Y:S08]  /*05c0*/  BRA.U !UP0, `(.L_x_3) ;  /* 0x00000001088c7547 */ /* 0x000ff0000b800000 */
[----:B------:R-:W0:Y:S01]  /*05d0*/  LDC.64 R10, c[0x0][0x388] ;  /* 0x0000e200ff0a7b82 */ /* 0x000e220000000a00 */
[----:B------:R-:W1:Y:S01]  /*05e0*/  LDCU.64 UR10, c[0x0][0x380] ;  /* 0x00007000ff0a77ac */ /* 0x000e620008000a00 */
[----:B------:R-:W-:Y:S01]  /*05f0*/  IMAD R7, R3, UR4, R0 ;  /* 0x0000000403077c24 */ /* 0x000fe2000f8e0200 */
[C---:B------:R-:W-:Y:S02]  /*0600*/  IADD3 R5, PT, PT, R18.reuse, UR4, RZ ;  /* 0x0000000412057c10 */ /* 0x040fe4000fffe0ff */
[----:B------:R-:W-:-:S03]  /*0610*/  IADD3 R2, P0, PT, R18, UR4, RZ ;  /* 0x0000000412027c10 */ /* 0x000fc6000ff1e0ff */
[----:B------:R-:W2:Y:S01]  /*0620*/  LDC.64 R8, c[0x0][0x380] ;  /* 0x0000e000ff087b82 */ /* 0x000ea20000000a00 */
[----:B0-----:R-:W-:-:S04]  /*0630*/  IMAD.WIDE R10, R7, 0x2, R10 ;  /* 0x00000002070a7825 */ /* 0x001fc800078e020a */
[----:B------:R-:W-:Y:S02]  /*0640*/  IMAD.WIDE R12, R3, 0x2, R10 ;  /* 0x00000002030c7825 */ /* 0x000fe400078e020a */
[----:B------:R-:W3:Y:S02]  /*0650*/  LDG.E.U16 R10, desc[UR8][R10.64] ;  /* 0x000000080a0a7981 */ /* 0x000ee4000c1e1500 */
[----:B--2---:R-:W-:Y:S01]  /*0660*/  IMAD.WIDE.U32 R8, R5, 0x2, R8 ;  /* 0x0000000205087825 */ /* 0x004fe200078e0008 */
[----:B------:R-:W-:Y:S02]  /*0670*/  IADD3.X R5, PT, PT, RZ, RZ, RZ, P0, !PT ;  /* 0x000000ffff057210 */ /* 0x000fe400007fe4ff */
[C---:B-1----:R-:W-:Y:S01]  /*0680*/  LEA R4, P0, R2.reuse, UR10, 0x1 ;  /* 0x0000000a02047c11 */ /* 0x042fe2000f8008ff */
[----:B------:R-:W-:Y:S02]  /*0690*/  IMAD.WIDE R14, R3, 0x2, R12 ;  /* 0x00000002030e7825 */ /* 0x000fe400078e020c */
[----:B------:R-:W2:Y:S01]  /*06a0*/  LDG.E.U16 R8, desc[UR8][R8.64] ;  /* 0x0000000808087981 */ /* 0x000ea2000c1e1500 */
[----:B------:R-:W-:-:S03]  /*06b0*/  LEA.HI.X R5, R2, UR11, R5, 0x1, P0 ;  /* 0x0000000b02057c11 */ /* 0x000fc600080f0c05 */
[----:B------:R-:W4:Y:S01]  /*06c0*/  LDG.E.U16 R12, desc[UR8][R12.64] ;  /* 0x000000080c0c7981 */ /* 0x000f22000c1e1500 */
[----:B------:R-:W-:-:S03]  /*06d0*/  IMAD.WIDE R6, R3, 0x2, R14 ;  /* 0x0000000203067825 */ /* 0x000fc600078e020e */
[----:B------:R-:W5:Y:S04]  /*06e0*/  LDG.E.U16 R16, desc[UR8][R4.64+0x2] ;  /* 0x0000020804107981 */ /* 0x000f68000c1e1500 */
[----:B------:R-:W5:Y:S04]  /*06f0*/  LDG.E.U16 R17, desc[UR8][R4.64+0x4] ;  /* 0x0000040804117981 */ /* 0x000f68000c1e1500 */
[----:B------:R-:W5:Y:S04]  /*0700*/  LDG.E.U16 R14, desc[UR8][R14.64] ;  /* 0x000000080e0e7981 */ /* 0x000f68000c1e1500 */
[----:B------:R-:W5:Y:S04]  /*0710*/  LDG.E.U16 R20, desc[UR8][R4.64+0x6] ;  /* 0x0000060804147981 */ /* 0x000f68000c1e1500 */
[----:B------:R-:W5:Y:S01]  /*0720*/  LDG.E.U16 R6, desc[UR8][R6.64] ;  /* 0x0000000806067981 */ /* 0x000f62000c1e1500 */
[----:B------:R-:W-:Y:S01]  /*0730*/  UIADD3 UR4, UPT, UPT, UR4, 0x4, URZ ;  /* 0x0000000404047890 */ /* 0x000fe2000fffe0ff */
[----:B--2---:R-:W-:-:S02]  /*0740*/  HADD2.F32 R2, -RZ, R8.H0_H0 ;  /* 0x20000008ff027230 */ /* 0x004fc40000004100 */
[----:B---3--:R-:W-:Y:S02]  /*0750*/  HADD2.F32 R8, -RZ, R10.H0_H0 ;  /* 0x2000000aff087230 */ /* 0x008fe40000004100 */
[----:B----4-:R-:W-:-:S03]  /*0760*/  HADD2.F32 R10, -RZ, R12.H0_H0 ;  /* 0x2000000cff0a7230 */ /* 0x010fc60000004100 */
[----:B------:R-:W-:Y:S01]  /*0770*/  FFMA R2, R2, R8, R23 ;  /* 0x0000000802027223 */ /* 0x000fe20000000017 */
[----:B-----5:R-:W-:Y:S02]  /*0780*/  HADD2.F32 R9, -RZ, R16.H0_H0 ;  /* 0x20000010ff097230 */ /* 0x020fe40000004100 */
[----:B------:R-:W-:-:S03]  /*0790*/  HADD2.F32 R17, -RZ, R17.H0_H0 ;  /* 0x20000011ff117230 */ /* 0x000fc60000004100 */
[----:B------:R-:W-:Y:S01]  /*07a0*/  FFMA R2, R9, R10, R2 ;  /* 0x0000000a09027223 */ /* 0x000fe20000000002 */
[----:B------:R-:W-:Y:S02]  /*07b0*/  HADD2.F32 R8, -RZ, R14.H0_H0 ;  /* 0x2000000eff087230 */ /* 0x000fe40000004100 */
[----:B------:R-:W-:-:S03]  /*07c0*/  HADD2.F32 R23, -RZ, R20.H0_H0 ;  /* 0x20000014ff177230 */ /* 0x000fc60000004100 */
[----:B------:R-:W-:Y:S01]  /*07d0*/  FFMA R2, R17, R8, R2 ;  /* 0x0000000811027223 */ /* 0x000fe20000000002 */
[----:B------:R-:W-:-:S05]  /*07e0*/  HADD2.F32 R6, -RZ, R6.H0_H0 ;  /* 0x20000006ff067230 */ /* 0x000fca0000004100 */
[----:B------:R-:W-:-:S07]  /*07f0*/  FFMA R23, R23, R6, R2 ;  /* 0x0000000617177223 */ /* 0x000fce0000000002 */
.L_x_3:
[----:B------:R-:W-:Y:S05]  /*0800*/  BRA.U !UP1, `(.L_x_0) ;  /* 0x00000001099c7547 */ /* 0x000fea000b800000 */
[----:B------:R-:W-:Y:S02]  /*0810*/  UISETP.NE.AND UP0, UPT, UR7, 0x1, UPT ;  /* 0x000000010700788c */ /* 0x000fe4000bf05270 */
[----:B------:R-:W-:-:S04]  /*0820*/  ULOP3.LUT UR5, UR5, 0x1, URZ, 0xc0, !UPT ;  /* 0x0000000105057892 */ /* 0x000fc8000f8ec0ff */
[----:B------:R-:W-:-:S03]  /*0830*/  UISETP.NE.U32.AND UP1, UPT, UR5, 0x1, UPT ;  /* 0x000000010500788c */ /* 0x000fc6000bf25070 */
[----:B------:R-:W-:Y:S08]  /*0840*/  BRA.U !UP0, `(.L_x_4) ;  /* 0x00000001085c7547 */ /* 0x000ff0000b800000 */
[----:B------:R-:W0:Y:S01]  /*0850*/  LDC.64 R6, c[0x0][0x388] ;  /* 0x0000e200ff067b82 */ /* 0x000e220000000a00 */
[----:B------:R-:W1:Y:S01]  /*0860*/  LDCU.64 UR6, c[0x0][0x380] ;  /* 0x00007000ff0677ac */ /* 0x000e620008000a00 */
[C---:B------:R-:W-:Y:S01]  /*0870*/  IADD3 R9, PT, PT, R18.reuse, UR4, RZ ;  /* 0x0000000412097c10 */ /* 0x040fe2000fffe0ff */
[----:B------:R-:W-:Y:S01]  /*0880*/  IMAD R11, R3, UR4, R0 ;  /* 0x00000004030b7c24 */ /* 0x000fe2000f8e0200 */
[----:B------:R-:W-:-:S04]  /*0890*/  IADD3 R2, P0, PT, R18, UR4, RZ ;  /* 0x0000000412027c10 */ /* 0x000fc8000ff1e0ff */
[----:B------:R-:W2:Y:S01]  /*08a0*/  LDC.64 R4, c[0x0][0x380] ;  /* 0x0000e000ff047b82 */ /* 0x000ea20000000a00 */
[----:B0-----:R-:W-:-:S04]  /*08b0*/  IMAD.WIDE R6, R11, 0x2, R6 ;  /* 0x000000020b067825 */ /* 0x001fc800078e0206 */
[----:B------:R-:W-:Y:S02]  /*08c0*/  IMAD.WIDE R10, R3, 0x2, R6 ;  /* 0x00000002030a7825 */ /* 0x000fe400078e0206 */
[----:B------:R-:W3:Y:S02]  /*08d0*/  LDG.E.U16 R6, desc[UR8][R6.64] ;  /* 0x0000000806067981 */ /* 0x000ee4000c1e1500 */
[----:B--2---:R-:W-:Y:S01]  /*08e0*/  IMAD.WIDE.U32 R4, R9, 0x2, R4 ;  /* 0x0000000209047825 */ /* 0x004fe200078e0004 */
[----:B------:R-:W-:Y:S01]  /*08f0*/  IADD3.X R9, PT, PT, RZ, RZ, RZ, P0, !PT ;  /* 0x000000ffff097210 */ /* 0x000fe200007fe4ff */
[----:B------:R-:W2:Y:S01]  /*0900*/  LDG.E.U16 R10, desc[UR8][R10.64] ;  /* 0x000000080a0a7981 */ /* 0x000ea2000c1e1500 */
[----:B-1----:R-:W-:-:S03]  /*0910*/  LEA R8, P0, R2, UR6, 0x1 ;  /* 0x0000000602087c11 */ /* 0x002fc6000f8008ff */
[----:B------:R-:W4:Y:S01]  /*0920*/  LDG.E.U16 R4, desc[UR8][R4.64] ;  /* 0x0000000804047981 */ /* 0x000f22000c1e1500 */
[----:B------:R-:W-:-:S05]  /*0930*/  LEA.HI.X R9, R2, UR7, R9, 0x1, P0 ;  /* 0x0000000702097c11 */ /* 0x000fca00080f0c09 */
[----:B------:R-:W5:Y:S01]  /*0940*/  LDG.E.U16 R8, desc[UR8][R8.64+0x2] ;  /* 0x0000020808087981 */ /* 0x000f62000c1e1500 */
[----:B------:R-:W-:Y:S01]  /*0950*/  UIADD3 UR4, UPT, UPT, UR4, 0x2, URZ ;  /* 0x0000000204047890 */ /* 0x000fe2000fffe0ff */
[----:B---3--:R-:W-:Y:S02]  /*0960*/  HADD2.F32 R12, -RZ, R6.H0_H0 ;  /* 0x20000006ff0c7230 */ /* 0x008fe40000004100 */
[----:B--2---:R-:W-:Y:S02]  /*0970*/  HADD2.F32 R14, -RZ, R10.H0_H0 ;  /* 0x2000000aff0e7230 */ /* 0x004fe40000004100 */
[----:B----4-:R-:W-:-:S05]  /*0980*/  HADD2.F32 R2, -RZ, R4.H0_H0 ;  /* 0x20000004ff027230 */ /* 0x010fca0000004100 */
[----:B------:R-:W-:Y:S01]  /*0990*/  FFMA R2, R2, R12, R23 ;  /* 0x0000000c02027223 */ /* 0x000fe20000000017 */
[----:B-----5:R-:W-:-:S05]  /*09a0*/  HADD2.F32 R13, -RZ, R8.H0_H0 ;  /* 0x20000008ff0d7230 */ /* 0x020fca0000004100 */
[----:B------:R-:W-:-:S07]  /*09b0*/  FFMA R23, R13, R14, R2 ;  /* 0x0000000e0d177223 */ /* 0x000fce0000000002 */
.L_x_4:
[----:B------:R-:W-:Y:S05]  /*09c0*/  BRA.U UP1, `(.L_x_0) ;  /* 0x00000001012c7547 */ /* 0x000fea000b800000 */
[----:B------:R-:W0:Y:S01]  /*09d0*/  LDC.64 R4, c[0x0][0x380] ;  /* 0x0000e000ff047b82 */ /* 0x000e220000000a00 */
[----:B------:R-:W-:Y:S01]  /*09e0*/  IADD3 R9, PT, PT, R18, UR4, RZ ;  /* 0x0000000412097c10 */ /* 0x000fe2000fffe0ff */
[----:B------:R-:W-:-:S06]  /*09f0*/  IMAD R11, R3, UR4, R0 ;  /* 0x00000004030b7c24 */ /* 0x000fcc000f8e0200 */
[----:B------:R-:W1:Y:S01]  /*0a00*/  LDC.64 R6, c[0x0][0x388] ;  /* 0x0000e200ff067b82 */ /* 0x000e620000000a00 */
[----:B0-----:R-:W-:-:S06]  /*0a10*/  IMAD.WIDE.U32 R4, R9, 0x2, R4 ;  /* 0x0000000209047825 */ /* 0x001fcc00078e0004 */
[----:B------:R-:W2:Y:S01]  /*0a20*/  LDG.E.U16 R4, desc[UR8][R4.64] ;  /* 0x0000000804047981 */ /* 0x000ea2000c1e1500 */
[----:B-1----:R-:W-:-:S06]  /*0a30*/  IMAD.WIDE R6, R11, 0x2, R6 ;  /* 0x000000020b067825 */ /* 0x002fcc00078e0206 */
[----:B------:R-:W3:Y:S01]  /*0a40*/  LDG.E.U16 R6, desc[UR8][R6.64] ;  /* 0x0000000806067981 */ /* 0x000ee2000c1e1500 */
[----:B--2---:R-:W-:Y:S02]  /*0a50*/  HADD2.F32 R2, -RZ, R4.H0_H0 ;  /* 0x20000004ff027230 */ /* 0x004fe40000004100 */
[----:B---3--:R-:W-:-:S05]  /*0a60*/  HADD2.F32 R8, -RZ, R6.H0_H0 ;  /* 0x20000006ff087230 */ /* 0x008fca0000004100 */
[----:B------:R-:W-:-:S07]  /*0a70*/  FFMA R23, R2, R8, R23 ;  /* 0x0000000802177223 */ /* 0x000fce0000000017 */
.L_x_0:
[----:B------:R-:W0:Y:S01]  /*0a80*/  LDC.64 R4, c[0x0][0x390] ;  /* 0x0000e400ff047b82 */ /* 0x000e220000000a00 */
[----:B------:R-:W-:Y:S01]  /*0a90*/  IMAD R3, R19, R3, R0 ;  /* 0x0000000313037224 */ /* 0x000fe200078e0200 */
[----:B------:R-:W1:Y:S01]  /*0aa0*/  LDCU UR4, c[0x0][0x3a8] ;  /* 0x00007500ff0477ac */ /* 0x000e620008000800 */
[----:B------:R-:W2:Y:S02]  /*0ab0*/  LDCU UR5, c[0x0][0x3a4] ;  /* 0x00007480ff0577ac */ /* 0x000ea40008000800 */
[----:B0-----:R-:W-:-:S05]  /*0ac0*/  IMAD.WIDE R2, R3, 0x2, R4 ;  /* 0x0000000203027825 */ /* 0x001fca00078e0204 */
[----:B------:R-:W3:Y:S02]  /*0ad0*/  LDG.E.U16 R0, desc[UR8][R2.64] ;  /* 0x0000000802007981 */ /* 0x000ee4000c1e1500 */
[----:B---3--:R-:W-:-:S05]  /*0ae0*/  HADD2.F32 R0, -RZ, R0.H0_H0 ;  /* 0x20000000ff007230 */ /* 0x008fca0000004100 */
[----:B-1----:R-:W-:-:S04]  /*0af0*/  FMUL R0, R0, UR4 ;  /* 0x0000000400007c20 */ /* 0x002fc80008400000 */
[----:B--2---:R-:W-:-:S05]  /*0b00*/  FFMA R0, R23, UR5, R0 ;  /* 0x0000000517007c23 */ /* 0x004fca0008000000 */
[----:B------:R-:W-:-:S05]  /*0b10*/  F2FP.F16.F32.PACK_AB R0, RZ, R0 ;  /* 0x00000000ff00723e */ /* 0x000fca00000000ff */
[----:B------:R-:W-:Y:S01]  /*0b20*/  STG.E.U16 desc[UR8][R2.64], R0 ;  /* 0x0000000002007986 */ /* 0x000fe2000c101508 */
[----:B------:R-:W-:Y:S05]  /*0b30*/  EXIT ;  /* 0x000000000000794d */ /* 0x000fea0003800000 */
.L_x_5:
[----:B------:R-:W-:-:S00]  /*0b40*/  BRA `(.L_x_5) ;  /* 0xfffffffc00fc7947 */ /* 0x000fc0000383ffff */
[----:B------:R-:W-:-:S00]  /*0b50*/  NOP ;  /* 0x0000000000007918 */ /* 0x000fc00000000000 */
        /* <DEDUP_REMOVED lines=10> */
.L_x_6:


//--------------------- .nv.shared.reserved.0     --------------------------
	.section	.nv.shared.reserved.0,"aw",@nobits
	.weak		__nv_reservedSMEM_offset_0_alias
	.size		__nv_reservedSMEM_offset_0_alias, 0, 64
	.other		__nv_reservedSMEM_offset_0_alias,@"STO_CUDA_RESERVED_SHARED STV_DEFAULT"
__nv_reservedSMEM_offset_0_alias:
	.zero		0
	.zero		64


//--------------------- .nv.constant0._Z28matrix_multiplication_kernelPK6__halfS1_PS_iiiff --------------------------
	.section	.nv.constant0._Z28matrix_multiplication_kernelPK6__halfS1_PS_iiiff,"a",@progbits
	.sectionflags	@""
	.align	4
.nv.constant0._Z28matrix_multiplication_kernelPK6__halfS1_PS_iiiff:
	.zero		940


//--------------------- SYMBOLS --------------------------

	.type		.nv.reservedSmem.offset0,@object
	.size		.nv.reservedSmem.offset0,0x4
